//
// Generated by NVIDIA NVVM Compiler
//
// Compiler Build ID: CL-36424714
// Cuda compilation tools, release 13.0, V13.0.88
// Based on NVVM 20.0.0
//

.version 9.0
.target sm_100
.address_size 64

	// .globl	_Z18helloFrom2DThreadsv
.extern .func  (.param .b32 func_retval0) vprintf
(
	.param .b64 vprintf_param_0,
	.param .b64 vprintf_param_1
)
;
.global .align 1 .b8 $str[47] = {72, 101, 108, 108, 111, 32, 87, 111, 114, 108, 100, 32, 102, 114, 111, 109, 32, 66, 108, 111, 99, 107, 40, 37, 100, 44, 32, 37, 100, 41, 32, 84, 104, 114, 101, 97, 100, 40, 37, 100, 44, 32, 37, 100, 41, 10};

.visible .entry _Z18helloFrom2DThreadsv()
{
	.local .align 16 .b8 	__local_depot0[16];
	.reg .b64 	%SP;
	.reg .b64 	%SPL;
	.reg .b32 	%r<7>;
	.reg .b64 	%rd<5>;

	mov.u64 	%SPL, __local_depot0;
	cvta.local.u64 	%SP, %SPL;
	add.u64 	%rd1, %SP, 0;
	add.u64 	%rd2, %SPL, 0;
	mov.u32 	%r1, %ctaid.x;
	mov.u32 	%r2, %ctaid.y;
	mov.u32 	%r3, %tid.x;
	mov.u32 	%r4, %tid.y;
	st.local.v4.u32 	[%rd2], {%r1, %r2, %r3, %r4};
	mov.u64 	%rd3, $str;
	cvta.global.u64 	%rd4, %rd3;
	{ // callseq 0, 0
	.param .b64 param0;
	st.param.b64 	[param0], %rd4;
	.param .b64 param1;
	st.param.b64 	[param1], %rd1;
	.param .b32 retval0;
	call.uni (retval0), 
	vprintf, 
	(
	param0, 
	param1
	);
	ld.param.b32 	%r5, [retval0];
	} // callseq 0
	ret;

}


// ===== COMPILED SASS (sm_100) =====

	.target	sm_100

	.elftype	@"ET_EXEC"


//--------------------- .note.nv.tkinfo           --------------------------
	.section	.note.nv.tkinfo,"",@"SHT_NOTE"
	.sectionflags	@"SHF_NOTE_NV_TKINFO"
	.tkinfo
        /*0018*/ 	.word	0x00000002
        /*0030*/ 	.string	""
        /*0030*/ 	.string	"ptxas"
        /*0030*/ 	.string	"Cuda compilation tools, release 13.0, V13.0.88"
        /*0030*/ 	.string	"Build cuda_13.0.r13.0/compiler.36424714_0"
        /*0030*/ 	.string	"-arch sm_100 -m 64 "



//--------------------- .note.nv.cuinfo           --------------------------
	.section	.note.nv.cuinfo,"",@"SHT_NOTE"
	.sectionflags	@"SHF_NOTE_NV_CUINFO"
        /*0018*/ 	.short	0x0002
        /*001a*/ 	.short	0x0064
        /*001c*/ 	.short	0x0082
	.zero		2


//--------------------- .nv.info                  --------------------------
	.section	.nv.info,"",@"SHT_CUDA_INFO"
	.align	4


	//----- nvinfo : EIATTR_REGCOUNT
	.align		4
        /*0000*/ 	.byte	0x04, 0x2f
        /*0002*/ 	.short	(.L_2 - .L_1)
	.align		4
.L_1:
        /*0004*/ 	.word	index@(_Z18helloFrom2DThreadsv)
        /*0008*/ 	.word	0x00000018


	//----- nvinfo : EIATTR_FRAME_SIZE
	.align		4
.L_2:
        /*000c*/ 	.byte	0x04, 0x11
        /*000e*/ 	.short	(.L_4 - .L_3)
	.align		4
.L_3:
        /*0010*/ 	.word	index@(_Z18helloFrom2DThreadsv)
        /*0014*/ 	.word	0x00000010


	//----- nvinfo : EIATTR_MIN_STACK_SIZE
	.align		4
.L_4:
        /*0018*/ 	.byte	0x04, 0x12
        /*001a*/ 	.short	(.L_6 - .L_5)
	.align		4
.L_5:
        /*001c*/ 	.word	index@(_Z18helloFrom2DThreadsv)
        /*0020*/ 	.word	0x00000010
.L_6:


//--------------------- .nv.compat                --------------------------
	.section	.nv.compat,"",@"SHT_CUDA_COMPAT_INFO"
	.align	4
        /*0000*/ 	.byte	0x02, 0x09, 0x00, 0x00, 0x02, 0x02, 0x01, 0x00, 0x02, 0x05, 0x05, 0x00, 0x03, 0x07, 0x01, 0x01
        /*0010*/ 	.byte	0x02, 0x03, 0x00, 0x00, 0x02, 0x06, 0x01, 0x00, 0x04, 0x0b, 0x08, 0x00, 0x09, 0x00, 0x00, 0x00
        /*0020*/ 	.byte	0x00, 0x00, 0x00, 0x00


//--------------------- .nv.info._Z18helloFrom2DThreadsv --------------------------
	.section	.nv.info._Z18helloFrom2DThreadsv,"",@"SHT_CUDA_INFO"
	.sectionflags	@""
	.align	4


	//----- nvinfo : EIATTR_CUDA_API_VERSION
	.align		4
        /*0000*/ 	.byte	0x04, 0x37
        /*0002*/ 	.short	(.L_8 - .L_7)
.L_7:
        /*0004*/ 	.word	0x00000082


	//----- nvinfo : EIATTR_SPARSE_MMA_MASK
	.align		4
.L_8:
        /*0008*/ 	.byte	0x03, 0x50
        /*000a*/ 	.short	0x0000


	//----- nvinfo : EIATTR_MAXREG_COUNT
	.align		4
        /*000c*/ 	.byte	0x03, 0x1b
        /*000e*/ 	.short	0x00ff


	//----- nvinfo : EIATTR_EXTERNS
	.align		4
        /*0010*/ 	.byte	0x04, 0x0f
        /*0012*/ 	.short	(.L_10 - .L_9)


	//   ....[0]....
	.align		4
.L_9:
        /*0014*/ 	.word	index@(vprintf)


	//----- nvinfo : EIATTR_MERCURY_ISA_VERSION
	.align		4
.L_10:
        /*0018*/ 	.byte	0x03, 0x5f
        /*001a*/ 	.short	0x0101


	//----- nvinfo : EIATTR_VRC_CTA_INIT_COUNT
	.align		4
        /*001c*/ 	.byte	0x02, 0x4a
	.zero		1
	.zero		1


	//----- nvinfo : EIATTR_SYSCALL_OFFSETS
	.align		4
        /*0020*/ 	.byte	0x04, 0x46
        /*0022*/ 	.short	(.L_12 - .L_11)


	//   ....[0]....
.L_11:
        /*0024*/ 	.word	0x00000110


	//----- nvinfo : EIATTR_EXIT_INSTR_OFFSETS
	.align		4
.L_12:
        /*0028*/ 	.byte	0x04, 0x1c
        /*002a*/ 	.short	(.L_14 - .L_13)


	//   ....[0]....
.L_13:
        /*002c*/ 	.word	0x00000120


	//----- nvinfo : EIATTR_SW_WAR
	.align		4
.L_14:
        /*0030*/ 	.byte	0x04, 0x36
        /*0032*/ 	.short	(.L_16 - .L_15)
.L_15:
        /*0034*/ 	.word	0x00000008
.L_16:


//--------------------- .nv.callgraph             --------------------------
	.section	.nv.callgraph,"",@"SHT_CUDA_CALLGRAPH"
	.align	4
	.sectionentsize	8
	.align		4
        /*0000*/ 	.word	0x00000000
	.align		4
        /*0004*/ 	.word	0xffffffff
	.align		4
        /*0008*/ 	.word	index@(_Z18helloFrom2DThreadsv)
	.align		4
        /*000c*/ 	.word	index@(vprintf)
	.align		4
        /*0010*/ 	.word	0x00000000
	.align		4
        /*0014*/ 	.word	0xfffffffe
	.align		4
        /*0018*/ 	.word	0x00000000
	.align		4
        /*001c*/ 	.word	0xfffffffd
	.align		4
        /*0020*/ 	.word	0x00000000
	.align		4
        /*0024*/ 	.word	0xfffffffc


//--------------------- .nv.constant4             --------------------------
	.section	.nv.constant4,"a",@progbits
	.align	8
	.align		8
.nv.constant4:
        /*0000*/ 	.dword	vprintf
	.align		8
        /*0008*/ 	.dword	$str


//--------------------- .text._Z18helloFrom2DThreadsv --------------------------
	.section	.text._Z18helloFrom2DThreadsv,"ax",@progbits
	.align	128
        .global         _Z18helloFrom2DThreadsv
        .type           _Z18helloFrom2DThreadsv,@function
        .size           _Z18helloFrom2DThreadsv,(.L_x_2 - _Z18helloFrom2DThreadsv)
        .other          _Z18helloFrom2DThreadsv,@"STO_CUDA_ENTRY STV_DEFAULT"
_Z18helloFrom2DThreadsv:
.text._Z18helloFrom2DThreadsv:
[----:B------:R-:W0:Y:S01]  /*0000*/  LDC R1, c[0x0][0x37c] ;  /* 0x0000df00ff017b82 */ /* 0x000e220000000800 */
[----:B------:R-:W1:Y:S01]  /*0010*/  S2R R8, SR_CTAID.X ;  /* 0x0000000000087919 */ /* 0x000e620000002500 */
[----:B0-----:R-:W-:Y:S01]  /*0020*/  VIADD R1, R1, 0xfffffff0 ;  /* 0xfffffff001017836 */ /* 0x001fe20000000000 */
[----:B------:R-:W-:Y:S01]  /*0030*/  MOV R0, 0x0 ;  /* 0x0000000000007802 */ /* 0x000fe20000000f00 */
[----:B------:R-:W0:Y:S01]  /*0040*/  LDCU UR4, c[0x0][0x2f8] ;  /* 0x00005f00ff0477ac */ /* 0x000e220008000800 */
[----:B------:R-:W1:Y:S03]  /*0050*/  S2R R9, SR_CTAID.Y ;  /* 0x0000000000097919 */ /* 0x000e660000002600 */
[----:B------:R2:W3:Y:S01]  /*0060*/  LDC.64 R2, c[0x4][R0] ;  /* 0x0100000000027b82 */ /* 0x0004e20000000a00 */
[----:B------:R-:W4:Y:S01]  /*0070*/  LDCU.64 UR6, c[0x4][0x8] ;  /* 0x01000100ff0677ac */ /* 0x000f220008000a00 */
[----:B------:R-:W1:Y:S01]  /*0080*/  S2R R10, SR_TID.X ;  /* 0x00000000000a7919 */ /* 0x000e620000002100 */
[----:B------:R-:W5:Y:S01]  /*0090*/  LDCU UR5, c[0x0][0x2fc] ;  /* 0x00005f80ff0577ac */ /* 0x000f620008000800 */
[----:B------:R-:W1:Y:S01]  /*00a0*/  S2R R11, SR_TID.Y ;  /* 0x00000000000b7919 */ /* 0x000e620000002200 */
[----:B0-----:R-:W-:Y:S01]  /*00b0*/  IADD3 R6, P0, PT, R1, UR4, RZ ;  /* 0x0000000401067c10 */ /* 0x001fe2000ff1e0ff */
[----:B----4-:R-:W-:Y:S01]  /*00c0*/  IMAD.U32 R4, RZ, RZ, UR6 ;  /* 0x00000006ff047e24 */ /* 0x010fe2000f8e00ff */
[----:B------:R-:W-:-:S03]  /*00d0*/  MOV R5, UR7 ;  /* 0x0000000700057c02 */ /* 0x000fc60008000f00 */
[----:B-----5:R-:W-:Y:S01]  /*00e0*/  IMAD.X R7, RZ, RZ, UR5, P0 ;  /* 0x00000005ff077e24 */ /* 0x020fe200080e06ff */
[----:B-1----:R2:W-:Y:S07]  /*00f0*/  STL.128 [R1], R8 ;  /* 0x0000000801007387 */ /* 0x0025ee0000100c00 */
[----:B------:R-:W-:-:S07]  /*0100*/  LEPC R20, `(.L_x_0) ;  /* 0x000000001014794e */ /* 0x000fce0000000000 */
[----:B--23--:R-:W-:Y:S05]  /*0110*/  CALL.ABS.NOINC R2 ;  /* 0x0000000002007343 */ /* 0x00cfea0003c00000 */
.L_x_0:
[----:B------:R-:W-:Y:S05]  /*0120*/  EXIT ;  /* 0x000000000000794d */ /* 0x000fea0003800000 */
.L_x_1:
[----:B------:R-:W-:-:S00]  /*0130*/  BRA `(.L_x_1) ;  /* 0xfffffffc00fc7947 */ /* 0x000fc0000383ffff */
[----:B------:R-:W-:-:S00]  /*0140*/  NOP ;  /* 0x0000000000007918 */ /* 0x000fc00000000000 */
        /* <DEDUP_REMOVED lines=11> */
.L_x_2:


//--------------------- .nv.global.init           --------------------------
	.section	.nv.global.init,"aw",@progbits
.nv.global.init:
	.type		$str,@object
	.size		$str,(.L_0 - $str)
$str:
        /*0000*/ 	.byte	0x48, 0x65, 0x6c, 0x6c, 0x6f, 0x20, 0x57, 0x6f, 0x72, 0x6c, 0x64, 0x20, 0x66, 0x72, 0x6f, 0x6d
        /*0010*/ 	.byte	0x20, 0x42, 0x6c, 0x6f, 0x63, 0x6b, 0x28, 0x25, 0x64, 0x2c, 0x20, 0x25, 0x64, 0x29, 0x20, 0x54
        /*0020*/ 	.byte	0x68, 0x72, 0x65, 0x61, 0x64, 0x28, 0x25, 0x64, 0x2c, 0x20, 0x25, 0x64, 0x29, 0x0a, 0x00
.L_0:


//--------------------- .nv.shared.reserved.0     --------------------------
	.section	.nv.shared.reserved.0,"aw",@nobits
	.weak		__nv_reservedSMEM_offset_0_alias
	.size		__nv_reservedSMEM_offset_0_alias, 0, 64
	.other		__nv_reservedSMEM_offset_0_alias,@"STO_CUDA_RESERVED_SHARED STV_DEFAULT"
__nv_reservedSMEM_offset_0_alias:
	.zero		0
	.zero		64


//--------------------- .nv.constant0._Z18helloFrom2DThreadsv --------------------------
	.section	.nv.constant0._Z18helloFrom2DThreadsv,"a",@progbits
	.sectionflags	@""
	.align	4
.nv.constant0._Z18helloFrom2DThreadsv:
	.zero		896


//--------------------- SYMBOLS --------------------------

	.type		.nv.reservedSmem.offset0,@object
	.size		.nv.reservedSmem.offset0,0x4
	.type		vprintf,@function
